//
// Generated by NVIDIA NVVM Compiler
//
// Compiler Build ID: CL-36424714
// Cuda compilation tools, release 13.0, V13.0.88
// Based on NVVM 20.0.0
//

.version 9.0
.target sm_100
.address_size 64

	// .globl	_Z18fabsf_clamp_kerneliPfiff

.visible .entry _Z18fabsf_clamp_kerneliPfiff(
	.param .u32 _Z18fabsf_clamp_kerneliPfiff_param_0,
	.param .u64 .ptr .align 1 _Z18fabsf_clamp_kerneliPfiff_param_1,
	.param .u32 _Z18fabsf_clamp_kerneliPfiff_param_2,
	.param .f32 _Z18fabsf_clamp_kerneliPfiff_param_3,
	.param .f32 _Z18fabsf_clamp_kerneliPfiff_param_4
)
{
	.reg .pred 	%p<3>;
	.reg .b32 	%r<11>;
	.reg .b32 	%f<10>;
	.reg .b64 	%rd<5>;

	ld.param.u32 	%r3, [_Z18fabsf_clamp_kerneliPfiff_param_0];
	ld.param.u64 	%rd2, [_Z18fabsf_clamp_kerneliPfiff_param_1];
	ld.param.u32 	%r2, [_Z18fabsf_clamp_kerneliPfiff_param_2];
	ld.param.f32 	%f2, [_Z18fabsf_clamp_kerneliPfiff_param_3];
	ld.param.f32 	%f3, [_Z18fabsf_clamp_kerneliPfiff_param_4];
	mov.u32 	%r4, %ctaid.x;
	mov.u32 	%r5, %ctaid.y;
	mov.u32 	%r6, %nctaid.x;
	mad.lo.s32 	%r7, %r5, %r6, %r4;
	mov.u32 	%r8, %ntid.x;
	mov.u32 	%r9, %tid.x;
	mad.lo.s32 	%r1, %r7, %r8, %r9;
	setp.ge.s32 	%p1, %r1, %r3;
	@%p1 bra 	$L__BB0_4;
	cvta.to.global.u64 	%rd3, %rd2;
	mul.lo.s32 	%r10, %r1, %r2;
	mul.wide.s32 	%rd4, %r10, 4;
	add.s64 	%rd1, %rd3, %rd4;
	ld.global.f32 	%f1, [%rd1];
	setp.ltu.f32 	%p2, %f1, 0f00000000;
	@%p2 bra 	$L__BB0_3;
	max.f32 	%f4, %f2, %f1;
	min.f32 	%f5, %f3, %f4;
	st.global.f32 	[%rd1], %f5;
	bra.uni 	$L__BB0_4;
$L__BB0_3:
	neg.f32 	%f6, %f2;
	neg.f32 	%f7, %f3;
	max.f32 	%f8, %f7, %f1;
	min.f32 	%f9, %f6, %f8;
	st.global.f32 	[%rd1], %f9;
$L__BB0_4:
	ret;

}


// ===== COMPILED SASS (sm_100) =====

	.target	sm_100

	.elftype	@"ET_EXEC"


//--------------------- .note.nv.tkinfo           --------------------------
	.section	.note.nv.tkinfo,"",@"SHT_NOTE"
	.sectionflags	@"SHF_NOTE_NV_TKINFO"
	.tkinfo
        /*0018*/ 	.word	0x00000002
        /*0030*/ 	.string	""
        /*0030*/ 	.string	"ptxas"
        /*0030*/ 	.string	"Cuda compilation tools, release 13.0, V13.0.88"
        /*0030*/ 	.string	"Build cuda_13.0.r13.0/compiler.36424714_0"
        /*0030*/ 	.string	"-arch sm_100 -m 64 "



//--------------------- .note.nv.cuinfo           --------------------------
	.section	.note.nv.cuinfo,"",@"SHT_NOTE"
	.sectionflags	@"SHF_NOTE_NV_CUINFO"
        /*0018*/ 	.short	0x0002
        /*001a*/ 	.short	0x0064
        /*001c*/ 	.short	0x0082
	.zero		2


//--------------------- .nv.info                  --------------------------
	.section	.nv.info,"",@"SHT_CUDA_INFO"
	.align	4


	//----- nvinfo : EIATTR_REGCOUNT
	.align		4
        /*0000*/ 	.byte	0x04, 0x2f
        /*0002*/ 	.short	(.L_1 - .L_0)
	.align		4
.L_0:
        /*0004*/ 	.word	index@(_Z18fabsf_clamp_kerneliPfiff)
        /*0008*/ 	.word	0x0000000a


	//----- nvinfo : EIATTR_FRAME_SIZE
	.align		4
.L_1:
        /*000c*/ 	.byte	0x04, 0x11
        /*000e*/ 	.short	(.L_3 - .L_2)
	.align		4
.L_2:
        /*0010*/ 	.word	index@(_Z18fabsf_clamp_kerneliPfiff)
        /*0014*/ 	.word	0x00000000


	//----- nvinfo : EIATTR_MIN_STACK_SIZE
	.align		4
.L_3:
        /*0018*/ 	.byte	0x04, 0x12
        /*001a*/ 	.short	(.L_5 - .L_4)
	.align		4
.L_4:
        /*001c*/ 	.word	index@(_Z18fabsf_clamp_kerneliPfiff)
        /*0020*/ 	.word	0x00000000
.L_5:


//--------------------- .nv.compat                --------------------------
	.section	.nv.compat,"",@"SHT_CUDA_COMPAT_INFO"
	.align	4
        /*0000*/ 	.byte	0x02, 0x09, 0x00, 0x00, 0x02, 0x02, 0x01, 0x00, 0x02, 0x05, 0x05, 0x00, 0x03, 0x07, 0x01, 0x01
        /*0010*/ 	.byte	0x02, 0x03, 0x00, 0x00, 0x02, 0x06, 0x01, 0x00, 0x04, 0x0b, 0x08, 0x00, 0x09, 0x00, 0x00, 0x00
        /*0020*/ 	.byte	0x00, 0x00, 0x00, 0x00


//--------------------- .nv.info._Z18fabsf_clamp_kerneliPfiff --------------------------
	.section	.nv.info._Z18fabsf_clamp_kerneliPfiff,"",@"SHT_CUDA_INFO"
	.sectionflags	@""
	.align	4


	//----- nvinfo : EIATTR_CUDA_API_VERSION
	.align		4
        /*0000*/ 	.byte	0x04, 0x37
        /*0002*/ 	.short	(.L_7 - .L_6)
.L_6:
        /*0004*/ 	.word	0x00000082


	//----- nvinfo : EIATTR_KPARAM_INFO
	.align		4
.L_7:
        /*0008*/ 	.byte	0x04, 0x17
        /*000a*/ 	.short	(.L_9 - .L_8)
.L_8:
        /*000c*/ 	.word	0x00000000
        /*0010*/ 	.short	0x0004
        /*0012*/ 	.short	0x0018
        /*0014*/ 	.byte	0x00, 0xf0, 0x11, 0x00


	//----- nvinfo : EIATTR_KPARAM_INFO
	.align		4
.L_9:
        /*0018*/ 	.byte	0x04, 0x17
        /*001a*/ 	.short	(.L_11 - .L_10)
.L_10:
        /*001c*/ 	.word	0x00000000
        /*0020*/ 	.short	0x0003
        /*0022*/ 	.short	0x0014
        /*0024*/ 	.byte	0x00, 0xf0, 0x11, 0x00


	//----- nvinfo : EIATTR_KPARAM_INFO
	.align		4
.L_11:
        /*0028*/ 	.byte	0x04, 0x17
        /*002a*/ 	.short	(.L_13 - .L_12)
.L_12:
        /*002c*/ 	.word	0x00000000
        /*0030*/ 	.short	0x0002
        /*0032*/ 	.short	0x0010
        /*0034*/ 	.byte	0x00, 0xf0, 0x11, 0x00


	//----- nvinfo : EIATTR_KPARAM_INFO
	.align		4
.L_13:
        /*0038*/ 	.byte	0x04, 0x17
        /*003a*/ 	.short	(.L_15 - .L_14)
.L_14:
        /*003c*/ 	.word	0x00000000
        /*0040*/ 	.short	0x0001
        /*0042*/ 	.short	0x0008
        /*0044*/ 	.byte	0x00, 0xf5, 0x21, 0x00


	//----- nvinfo : EIATTR_KPARAM_INFO
	.align		4
.L_15:
        /*0048*/ 	.byte	0x04, 0x17
        /*004a*/ 	.short	(.L_17 - .L_16)
.L_16:
        /*004c*/ 	.word	0x00000000
        /*0050*/ 	.short	0x0000
        /*0052*/ 	.short	0x0000
        /*0054*/ 	.byte	0x00, 0xf0, 0x11, 0x00


	//----- nvinfo : EIATTR_SPARSE_MMA_MASK
	.align		4
.L_17:
        /*0058*/ 	.byte	0x03, 0x50
        /*005a*/ 	.short	0x0000


	//----- nvinfo : EIATTR_MAXREG_COUNT
	.align		4
        /*005c*/ 	.byte	0x03, 0x1b
        /*005e*/ 	.short	0x00ff


	//----- nvinfo : EIATTR_MERCURY_ISA_VERSION
	.align		4
        /*0060*/ 	.byte	0x03, 0x5f
        /*0062*/ 	.short	0x0101


	//----- nvinfo : EIATTR_VRC_CTA_INIT_COUNT
	.align		4
        /*0064*/ 	.byte	0x02, 0x4a
	.zero		1
	.zero		1


	//----- nvinfo : EIATTR_EXIT_INSTR_OFFSETS
	.align		4
        /*0068*/ 	.byte	0x04, 0x1c
        /*006a*/ 	.short	(.L_19 - .L_18)


	//   ....[0]....
.L_18:
        /*006c*/ 	.word	0x000000a0


	//   ....[1]....
        /*0070*/ 	.word	0x00000170


	//   ....[2]....
        /*0074*/ 	.word	0x000001d0


	//----- nvinfo : EIATTR_CBANK_PARAM_SIZE
	.align		4
.L_19:
        /*0078*/ 	.byte	0x03, 0x19
        /*007a*/ 	.short	0x001c


	//----- nvinfo : EIATTR_PARAM_CBANK
	.align		4
        /*007c*/ 	.byte	0x04, 0x0a
        /*007e*/ 	.short	(.L_21 - .L_20)
	.align		4
.L_20:
        /*0080*/ 	.word	index@(.nv.constant0._Z18fabsf_clamp_kerneliPfiff)
        /*0084*/ 	.short	0x0380
        /*0086*/ 	.short	0x001c


	//----- nvinfo : EIATTR_SW_WAR
	.align		4
.L_21:
        /*0088*/ 	.byte	0x04, 0x36
        /*008a*/ 	.short	(.L_23 - .L_22)
.L_22:
        /*008c*/ 	.word	0x00000008
.L_23:


//--------------------- .nv.callgraph             --------------------------
	.section	.nv.callgraph,"",@"SHT_CUDA_CALLGRAPH"
	.align	4
	.sectionentsize	8
	.align		4
        /*0000*/ 	.word	0x00000000
	.align		4
        /*0004*/ 	.word	0xffffffff
	.align		4
        /*0008*/ 	.word	0x00000000
	.align		4
        /*000c*/ 	.word	0xfffffffe
	.align		4
        /*0010*/ 	.word	0x00000000
	.align		4
        /*0014*/ 	.word	0xfffffffd
	.align		4
        /*0018*/ 	.word	0x00000000
	.align		4
        /*001c*/ 	.word	0xfffffffc


//--------------------- .text._Z18fabsf_clamp_kerneliPfiff --------------------------
	.section	.text._Z18fabsf_clamp_kerneliPfiff,"ax",@progbits
	.align	128
        .global         _Z18fabsf_clamp_kerneliPfiff
        .type           _Z18fabsf_clamp_kerneliPfiff,@function
        .size           _Z18fabsf_clamp_kerneliPfiff,(.L_x_1 - _Z18fabsf_clamp_kerneliPfiff)
        .other          _Z18fabsf_clamp_kerneliPfiff,@"STO_CUDA_ENTRY STV_DEFAULT"
_Z18fabsf_clamp_kerneliPfiff:
.text._Z18fabsf_clamp_kerneliPfiff:
[----:B------:R-:W-:Y:S01]  /*0000*/  LDC R1, c[0x0][0x37c] ;  /* 0x0000df00ff017b82 */ /* 0x000fe20000000800 */
[----:B------:R-:W0:Y:S07]  /*0010*/  S2R R3, SR_TID.X ;  /* 0x0000000000037919 */ /* 0x000e2e0000002100 */
[----:B------:R-:W-:Y:S01]  /*0020*/  S2UR UR4, SR_CTAID.X ;  /* 0x00000000000479c3 */ /* 0x000fe20000002500 */
[----:B------:R-:W1:Y:S01]  /*0030*/  LDCU UR6, c[0x0][0x370] ;  /* 0x00006e00ff0677ac */ /* 0x000e620008000800 */
[----:B------:R-:W2:Y:S06]  /*0040*/  LDCU UR7, c[0x0][0x380] ;  /* 0x00007000ff0777ac */ /* 0x000eac0008000800 */
[----:B------:R-:W1:Y:S08]  /*0050*/  S2UR UR5, SR_CTAID.Y ;  /* 0x00000000000579c3 */ /* 0x000e700000002600 */
[----:B------:R-:W0:Y:S01]  /*0060*/  LDC R0, c[0x0][0x360] ;  /* 0x0000d800ff007b82 */ /* 0x000e220000000800 */
[----:B-1----:R-:W-:-:S06]  /*0070*/  UIMAD UR4, UR5, UR6, UR4 ;  /* 0x00000006050472a4 */ /* 0x002fcc000f8e0204 */
[----:B0-----:R-:W-:-:S05]  /*0080*/  IMAD R0, R0, UR4, R3 ;  /* 0x0000000400007c24 */ /* 0x001fca000f8e0203 */
[----:B--2---:R-:W-:-:S13]  /*0090*/  ISETP.GE.AND P0, PT, R0, UR7, PT ;  /* 0x0000000700007c0c */ /* 0x004fda000bf06270 */
[----:B------:R-:W-:Y:S05]  /*00a0*/  @P0 EXIT ;  /* 0x000000000000094d */ /* 0x000fea0003800000 */
[----:B------:R-:W0:Y:S01]  /*00b0*/  LDC.64 R2, c[0x0][0x388] ;  /* 0x0000e200ff027b82 */ /* 0x000e220000000a00 */
[----:B------:R-:W1:Y:S01]  /*00c0*/  LDCU UR6, c[0x0][0x390] ;  /* 0x00007200ff0677ac */ /* 0x000e620008000800 */
[----:B------:R-:W2:Y:S01]  /*00d0*/  LDCU.64 UR4, c[0x0][0x358] ;  /* 0x00006b00ff0477ac */ /* 0x000ea20008000a00 */
[----:B-1----:R-:W-:-:S04]  /*00e0*/  IMAD R5, R0, UR6, RZ ;  /* 0x0000000600057c24 */ /* 0x002fc8000f8e02ff */
[----:B0-----:R-:W-:-:S05]  /*00f0*/  IMAD.WIDE R2, R5, 0x4, R2 ;  /* 0x0000000405027825 */ /* 0x001fca00078e0202 */
[----:B--2---:R-:W2:Y:S02]  /*0100*/  LDG.E R0, desc[UR4][R2.64] ;  /* 0x0000000402007981 */ /* 0x004ea4000c1e1900 */
[----:B--2---:R-:W-:-:S13]  /*0110*/  FSETP.GE.AND P0, PT, R0, RZ, PT ;  /* 0x000000ff0000720b */ /* 0x004fda0003f06000 */
[----:B------:R-:W0:Y:S08]  /*0120*/  @P0 LDC R5, c[0x0][0x394] ;  /* 0x0000e500ff050b82 */ /* 0x000e300000000800 */
[----:B------:R-:W1:Y:S01]  /*0130*/  @P0 LDC R7, c[0x0][0x398] ;  /* 0x0000e600ff070b82 */ /* 0x000e620000000800 */
[----:B0-----:R-:W-:-:S04]  /*0140*/  @P0 FMNMX R4, R0, R5, !PT ;  /* 0x0000000500040209 */ /* 0x001fc80007800000 */
[----:B-1----:R-:W-:-:S05]  /*0150*/  @P0 FMNMX R5, R4, R7, PT ;  /* 0x0000000704050209 */ /* 0x002fca0003800000 */
[----:B------:R0:W-:Y:S01]  /*0160*/  @P0 STG.E desc[UR4][R2.64], R5 ;  /* 0x0000000502000986 */ /* 0x0001e2000c101904 */
[----:B------:R-:W-:Y:S05]  /*0170*/  @P0 EXIT ;  /* 0x000000000000094d */ /* 0x000fea0003800000 */
[----:B------:R-:W1:Y:S01]  /*0180*/  LDCU UR6, c[0x0][0x398] ;  /* 0x00007300ff0677ac */ /* 0x000e620008000800 */
[----:B------:R-:W0:Y:S01]  /*0190*/  LDCU UR7, c[0x0][0x394] ;  /* 0x00007280ff0777ac */ /* 0x000e220008000800 */
[----:B-1----:R-:W-:-:S04]  /*01a0*/  FMNMX R0, R0, -UR6, !PT ;  /* 0x8000000600007c09 */ /* 0x002fc8000f800000 */
[----:B0-----:R-:W-:-:S05]  /*01b0*/  FMNMX R5, R0, -UR7, PT ;  /* 0x8000000700057c09 */ /* 0x001fca000b800000 */
[----:B------:R-:W-:Y:S01]  /*01c0*/  STG.E desc[UR4][R2.64], R5 ;  /* 0x0000000502007986 */ /* 0x000fe2000c101904 */
[----:B------:R-:W-:Y:S05]  /*01d0*/  EXIT ;  /* 0x000000000000794d */ /* 0x000fea0003800000 */
.L_x_0:
[----:B------:R-:W-:-:S00]  /*01e0*/  BRA `(.L_x_0) ;  /* 0xfffffffc00fc7947 */ /* 0x000fc0000383ffff */
[----:B------:R-:W-:-:S00]  /*01f0*/  NOP ;  /* 0x0000000000007918 */ /* 0x000fc00000000000 */
        /* <DEDUP_REMOVED lines=8> */
.L_x_1:


//--------------------- .nv.shared.reserved.0     --------------------------
	.section	.nv.shared.reserved.0,"aw",@nobits
	.weak		__nv_reservedSMEM_offset_0_alias
	.size		__nv_reservedSMEM_offset_0_alias, 0, 64
	.other		__nv_reservedSMEM_offset_0_alias,@"STO_CUDA_RESERVED_SHARED STV_DEFAULT"
__nv_reservedSMEM_offset_0_alias:
	.zero		0
	.zero		64


//--------------------- .nv.constant0._Z18fabsf_clamp_kerneliPfiff --------------------------
	.section	.nv.constant0._Z18fabsf_clamp_kerneliPfiff,"a",@progbits
	.sectionflags	@""
	.align	4
.nv.constant0._Z18fabsf_clamp_kerneliPfiff:
	.zero		924


//--------------------- SYMBOLS --------------------------

	.type		.nv.reservedSmem.offset0,@object
	.size		.nv.reservedSmem.offset0,0x4
